//
// Generated by NVIDIA NVVM Compiler
//
// Compiler Build ID: CL-36424714
// Cuda compilation tools, release 13.0, V13.0.88
// Based on NVVM 20.0.0
//

.version 9.0
.target sm_100
.address_size 64

	// .globl	_Z18matrix_multiply_3dPfS_S_iii

.visible .entry _Z18matrix_multiply_3dPfS_S_iii(
	.param .u64 .ptr .align 1 _Z18matrix_multiply_3dPfS_S_iii_param_0,
	.param .u64 .ptr .align 1 _Z18matrix_multiply_3dPfS_S_iii_param_1,
	.param .u64 .ptr .align 1 _Z18matrix_multiply_3dPfS_S_iii_param_2,
	.param .u32 _Z18matrix_multiply_3dPfS_S_iii_param_3,
	.param .u32 _Z18matrix_multiply_3dPfS_S_iii_param_4,
	.param .u32 _Z18matrix_multiply_3dPfS_S_iii_param_5
)
{


	ret;

}
	// .globl	_Z18matrix_multiply_2dPfS_S_ii
.visible .entry _Z18matrix_multiply_2dPfS_S_ii(
	.param .u64 .ptr .align 1 _Z18matrix_multiply_2dPfS_S_ii_param_0,
	.param .u64 .ptr .align 1 _Z18matrix_multiply_2dPfS_S_ii_param_1,
	.param .u64 .ptr .align 1 _Z18matrix_multiply_2dPfS_S_ii_param_2,
	.param .u32 _Z18matrix_multiply_2dPfS_S_ii_param_3,
	.param .u32 _Z18matrix_multiply_2dPfS_S_ii_param_4
)
{
	.reg .pred 	%p<12>;
	.reg .b32 	%r<40>;
	.reg .b32 	%f<67>;
	.reg .b64 	%rd<67>;

	ld.param.u64 	%rd14, [_Z18matrix_multiply_2dPfS_S_ii_param_0];
	ld.param.u64 	%rd15, [_Z18matrix_multiply_2dPfS_S_ii_param_1];
	ld.param.u32 	%r18, [_Z18matrix_multiply_2dPfS_S_ii_param_3];
	ld.param.u32 	%r19, [_Z18matrix_multiply_2dPfS_S_ii_param_4];
	cvta.to.global.u64 	%rd1, %rd15;
	cvta.to.global.u64 	%rd2, %rd14;
	mov.u32 	%r20, %ctaid.y;
	mov.u32 	%r21, %ntid.y;
	mov.u32 	%r22, %tid.y;
	mad.lo.s32 	%r1, %r20, %r21, %r22;
	mov.u32 	%r23, %ctaid.x;
	mov.u32 	%r24, %ntid.x;
	mov.u32 	%r25, %tid.x;
	mad.lo.s32 	%r2, %r23, %r24, %r25;
	setp.ge.s32 	%p1, %r1, %r18;
	setp.ge.s32 	%p2, %r2, %r19;
	or.pred  	%p3, %p1, %p2;
	@%p3 bra 	$L__BB1_13;
	mul.lo.s32 	%r3, %r18, %r1;
	and.b32  	%r4, %r18, 7;
	setp.lt.u32 	%p4, %r18, 8;
	mov.f32 	%f66, 0f00000000;
	mov.b32 	%r38, 0;
	@%p4 bra 	$L__BB1_4;
	and.b32  	%r38, %r18, 2147483640;
	neg.s32 	%r36, %r38;
	mul.wide.s32 	%rd16, %r18, 4;
	add.s64 	%rd3, %rd1, %rd16;
	shl.b32 	%r7, %r18, 3;
	mul.wide.s32 	%rd17, %r18, 8;
	add.s64 	%rd4, %rd1, %rd17;
	mul.wide.s32 	%rd18, %r18, 12;
	add.s64 	%rd5, %rd1, %rd18;
	mul.wide.s32 	%rd19, %r18, 16;
	add.s64 	%rd6, %rd1, %rd19;
	mul.wide.s32 	%rd20, %r18, 20;
	add.s64 	%rd7, %rd1, %rd20;
	mul.wide.s32 	%rd21, %r18, 24;
	add.s64 	%rd8, %rd1, %rd21;
	mul.wide.s32 	%rd22, %r18, 28;
	add.s64 	%rd9, %rd1, %rd22;
	mul.wide.u32 	%rd23, %r3, 4;
	add.s64 	%rd24, %rd23, %rd2;
	add.s64 	%rd66, %rd24, 16;
	mov.f32 	%f66, 0f00000000;
	mov.u32 	%r35, %r2;
$L__BB1_3:
	.pragma "nounroll";
	mul.wide.s32 	%rd25, %r35, 4;
	add.s64 	%rd26, %rd3, %rd25;
	add.s64 	%rd27, %rd4, %rd25;
	add.s64 	%rd28, %rd5, %rd25;
	add.s64 	%rd29, %rd6, %rd25;
	add.s64 	%rd30, %rd7, %rd25;
	add.s64 	%rd31, %rd8, %rd25;
	add.s64 	%rd32, %rd9, %rd25;
	add.s64 	%rd33, %rd1, %rd25;
	ld.global.f32 	%f16, [%rd66+-16];
	ld.global.f32 	%f17, [%rd33];
	fma.rn.f32 	%f18, %f16, %f17, %f66;
	ld.global.f32 	%f19, [%rd66+-12];
	ld.global.f32 	%f20, [%rd26];
	fma.rn.f32 	%f21, %f19, %f20, %f18;
	ld.global.f32 	%f22, [%rd66+-8];
	ld.global.f32 	%f23, [%rd27];
	fma.rn.f32 	%f24, %f22, %f23, %f21;
	ld.global.f32 	%f25, [%rd66+-4];
	ld.global.f32 	%f26, [%rd28];
	fma.rn.f32 	%f27, %f25, %f26, %f24;
	ld.global.f32 	%f28, [%rd66];
	ld.global.f32 	%f29, [%rd29];
	fma.rn.f32 	%f30, %f28, %f29, %f27;
	ld.global.f32 	%f31, [%rd66+4];
	ld.global.f32 	%f32, [%rd30];
	fma.rn.f32 	%f33, %f31, %f32, %f30;
	ld.global.f32 	%f34, [%rd66+8];
	ld.global.f32 	%f35, [%rd31];
	fma.rn.f32 	%f36, %f34, %f35, %f33;
	ld.global.f32 	%f37, [%rd66+12];
	ld.global.f32 	%f38, [%rd32];
	fma.rn.f32 	%f66, %f37, %f38, %f36;
	add.s32 	%r36, %r36, 8;
	add.s32 	%r35, %r35, %r7;
	add.s64 	%rd66, %rd66, 32;
	setp.ne.s32 	%p5, %r36, 0;
	@%p5 bra 	$L__BB1_3;
$L__BB1_4:
	setp.eq.s32 	%p6, %r4, 0;
	@%p6 bra 	$L__BB1_12;
	and.b32  	%r13, %r18, 3;
	setp.lt.u32 	%p7, %r4, 4;
	@%p7 bra 	$L__BB1_7;
	add.s32 	%r27, %r38, %r3;
	mul.wide.u32 	%rd34, %r27, 4;
	add.s64 	%rd35, %rd2, %rd34;
	ld.global.f32 	%f40, [%rd35];
	mad.lo.s32 	%r28, %r38, %r18, %r2;
	mul.wide.s32 	%rd36, %r28, 4;
	add.s64 	%rd37, %rd1, %rd36;
	ld.global.f32 	%f41, [%rd37];
	fma.rn.f32 	%f42, %f40, %f41, %f66;
	cvt.u64.u32 	%rd38, %r3;
	cvt.u64.u32 	%rd39, %r38;
	add.s64 	%rd40, %rd39, %rd38;
	shl.b64 	%rd41, %rd40, 2;
	add.s64 	%rd42, %rd2, %rd41;
	ld.global.f32 	%f43, [%rd42+4];
	mul.wide.s32 	%rd43, %r18, 4;
	add.s64 	%rd44, %rd37, %rd43;
	ld.global.f32 	%f44, [%rd44];
	fma.rn.f32 	%f45, %f43, %f44, %f42;
	ld.global.f32 	%f46, [%rd42+8];
	add.s64 	%rd45, %rd44, %rd43;
	ld.global.f32 	%f47, [%rd45];
	fma.rn.f32 	%f48, %f46, %f47, %f45;
	ld.global.f32 	%f49, [%rd42+12];
	add.s64 	%rd46, %rd45, %rd43;
	ld.global.f32 	%f50, [%rd46];
	fma.rn.f32 	%f66, %f49, %f50, %f48;
	add.s32 	%r38, %r38, 4;
$L__BB1_7:
	setp.eq.s32 	%p8, %r13, 0;
	@%p8 bra 	$L__BB1_12;
	setp.eq.s32 	%p9, %r13, 1;
	@%p9 bra 	$L__BB1_10;
	add.s32 	%r29, %r38, %r3;
	mul.wide.u32 	%rd47, %r29, 4;
	add.s64 	%rd48, %rd2, %rd47;
	ld.global.f32 	%f52, [%rd48];
	mad.lo.s32 	%r30, %r38, %r18, %r2;
	mul.wide.s32 	%rd49, %r30, 4;
	add.s64 	%rd50, %rd1, %rd49;
	ld.global.f32 	%f53, [%rd50];
	fma.rn.f32 	%f54, %f52, %f53, %f66;
	cvt.u64.u32 	%rd51, %r3;
	cvt.u64.u32 	%rd52, %r38;
	add.s64 	%rd53, %rd52, %rd51;
	shl.b64 	%rd54, %rd53, 2;
	add.s64 	%rd55, %rd2, %rd54;
	ld.global.f32 	%f55, [%rd55+4];
	mul.wide.s32 	%rd56, %r18, 4;
	add.s64 	%rd57, %rd50, %rd56;
	ld.global.f32 	%f56, [%rd57];
	fma.rn.f32 	%f66, %f55, %f56, %f54;
	add.s32 	%r38, %r38, 2;
$L__BB1_10:
	and.b32  	%r31, %r18, 1;
	setp.eq.b32 	%p10, %r31, 1;
	not.pred 	%p11, %p10;
	@%p11 bra 	$L__BB1_12;
	add.s32 	%r32, %r38, %r3;
	mul.wide.u32 	%rd58, %r32, 4;
	add.s64 	%rd59, %rd2, %rd58;
	ld.global.f32 	%f57, [%rd59];
	mad.lo.s32 	%r33, %r38, %r18, %r2;
	mul.wide.s32 	%rd60, %r33, 4;
	add.s64 	%rd61, %rd1, %rd60;
	ld.global.f32 	%f58, [%rd61];
	fma.rn.f32 	%f66, %f57, %f58, %f66;
$L__BB1_12:
	ld.param.u64 	%rd65, [_Z18matrix_multiply_2dPfS_S_ii_param_2];
	add.s32 	%r34, %r3, %r2;
	cvta.to.global.u64 	%rd62, %rd65;
	mul.wide.s32 	%rd63, %r34, 4;
	add.s64 	%rd64, %rd62, %rd63;
	st.global.f32 	[%rd64], %f66;
$L__BB1_13:
	ret;

}


// ===== COMPILED SASS (sm_100) =====

	.target	sm_100

	.elftype	@"ET_EXEC"


//--------------------- .note.nv.tkinfo           --------------------------
	.section	.note.nv.tkinfo,"",@"SHT_NOTE"
	.sectionflags	@"SHF_NOTE_NV_TKINFO"
	.tkinfo
        /*0018*/ 	.word	0x00000002
        /*0030*/ 	.string	""
        /*0030*/ 	.string	"ptxas"
        /*0030*/ 	.string	"Cuda compilation tools, release 13.0, V13.0.88"
        /*0030*/ 	.string	"Build cuda_13.0.r13.0/compiler.36424714_0"
        /*0030*/ 	.string	"-arch sm_100 -m 64 "



//--------------------- .note.nv.cuinfo           --------------------------
	.section	.note.nv.cuinfo,"",@"SHT_NOTE"
	.sectionflags	@"SHF_NOTE_NV_CUINFO"
        /*0018*/ 	.short	0x0002
        /*001a*/ 	.short	0x0064
        /*001c*/ 	.short	0x0082
	.zero		2


//--------------------- .nv.info                  --------------------------
	.section	.nv.info,"",@"SHT_CUDA_INFO"
	.align	4


	//----- nvinfo : EIATTR_REGCOUNT
	.align		4
        /*0000*/ 	.byte	0x04, 0x2f
        /*0002*/ 	.short	(.L_1 - .L_0)
	.align		4
.L_0:
        /*0004*/ 	.word	index@(_Z18matrix_multiply_3dPfS_S_iii)
        /*0008*/ 	.word	0x00000004


	//----- nvinfo : EIATTR_FRAME_SIZE
	.align		4
.L_1:
        /*000c*/ 	.byte	0x04, 0x11
        /*000e*/ 	.short	(.L_3 - .L_2)
	.align		4
.L_2:
        /*0010*/ 	.word	index@(_Z18matrix_multiply_3dPfS_S_iii)
        /*0014*/ 	.word	0x00000000


	//----- nvinfo : EIATTR_REGCOUNT
	.align		4
.L_3:
        /*0018*/ 	.byte	0x04, 0x2f
        /*001a*/ 	.short	(.L_5 - .L_4)
	.align		4
.L_4:
        /*001c*/ 	.word	index@(_Z18matrix_multiply_2dPfS_S_ii)
        /*0020*/ 	.word	0x0000001e


	//----- nvinfo : EIATTR_FRAME_SIZE
	.align		4
.L_5:
        /*0024*/ 	.byte	0x04, 0x11
        /*0026*/ 	.short	(.L_7 - .L_6)
	.align		4
.L_6:
        /*0028*/ 	.word	index@(_Z18matrix_multiply_2dPfS_S_ii)
        /*002c*/ 	.word	0x00000000


	//----- nvinfo : EIATTR_MIN_STACK_SIZE
	.align		4
.L_7:
        /*0030*/ 	.byte	0x04, 0x12
        /*0032*/ 	.short	(.L_9 - .L_8)
	.align		4
.L_8:
        /*0034*/ 	.word	index@(_Z18matrix_multiply_2dPfS_S_ii)
        /*0038*/ 	.word	0x00000000


	//----- nvinfo : EIATTR_MIN_STACK_SIZE
	.align		4
.L_9:
        /*003c*/ 	.byte	0x04, 0x12
        /*003e*/ 	.short	(.L_11 - .L_10)
	.align		4
.L_10:
        /*0040*/ 	.word	index@(_Z18matrix_multiply_3dPfS_S_iii)
        /*0044*/ 	.word	0x00000000
.L_11:


//--------------------- .nv.compat                --------------------------
	.section	.nv.compat,"",@"SHT_CUDA_COMPAT_INFO"
	.align	4
        /*0000*/ 	.byte	0x02, 0x09, 0x00, 0x00, 0x02, 0x02, 0x01, 0x00, 0x02, 0x05, 0x05, 0x00, 0x03, 0x07, 0x01, 0x01
        /*0010*/ 	.byte	0x02, 0x03, 0x00, 0x00, 0x02, 0x06, 0x01, 0x00, 0x04, 0x0b, 0x08, 0x00, 0x09, 0x00, 0x00, 0x00
        /*0020*/ 	.byte	0x00, 0x00, 0x00, 0x00


//--------------------- .nv.info._Z18matrix_multiply_2dPfS_S_ii --------------------------
	.section	.nv.info._Z18matrix_multiply_2dPfS_S_ii,"",@"SHT_CUDA_INFO"
	.sectionflags	@""
	.align	4


	//----- nvinfo : EIATTR_CUDA_API_VERSION
	.align		4
        /*0000*/ 	.byte	0x04, 0x37
        /*0002*/ 	.short	(.L_13 - .L_12)
.L_12:
        /*0004*/ 	.word	0x00000082


	//----- nvinfo : EIATTR_KPARAM_INFO
	.align		4
.L_13:
        /*0008*/ 	.byte	0x04, 0x17
        /*000a*/ 	.short	(.L_15 - .L_14)
.L_14:
        /*000c*/ 	.word	0x00000000
        /*0010*/ 	.short	0x0004
        /*0012*/ 	.short	0x001c
        /*0014*/ 	.byte	0x00, 0xf0, 0x11, 0x00


	//----- nvinfo : EIATTR_KPARAM_INFO
	.align		4
.L_15:
        /*0018*/ 	.byte	0x04, 0x17
        /*001a*/ 	.short	(.L_17 - .L_16)
.L_16:
        /*001c*/ 	.word	0x00000000
        /*0020*/ 	.short	0x0003
        /*0022*/ 	.short	0x0018
        /*0024*/ 	.byte	0x00, 0xf0, 0x11, 0x00


	//----- nvinfo : EIATTR_KPARAM_INFO
	.align		4
.L_17:
        /*0028*/ 	.byte	0x04, 0x17
        /*002a*/ 	.short	(.L_19 - .L_18)
.L_18:
        /*002c*/ 	.word	0x00000000
        /*0030*/ 	.short	0x0002
        /*0032*/ 	.short	0x0010
        /*0034*/ 	.byte	0x00, 0xf5, 0x21, 0x00


	//----- nvinfo : EIATTR_KPARAM_INFO
	.align		4
.L_19:
        /*0038*/ 	.byte	0x04, 0x17
        /*003a*/ 	.short	(.L_21 - .L_20)
.L_20:
        /*003c*/ 	.word	0x00000000
        /*0040*/ 	.short	0x0001
        /*0042*/ 	.short	0x0008
        /*0044*/ 	.byte	0x00, 0xf5, 0x21, 0x00


	//----- nvinfo : EIATTR_KPARAM_INFO
	.align		4
.L_21:
        /*0048*/ 	.byte	0x04, 0x17
        /*004a*/ 	.short	(.L_23 - .L_22)
.L_22:
        /*004c*/ 	.word	0x00000000
        /*0050*/ 	.short	0x0000
        /*0052*/ 	.short	0x0000
        /*0054*/ 	.byte	0x00, 0xf5, 0x21, 0x00


	//----- nvinfo : EIATTR_SPARSE_MMA_MASK
	.align		4
.L_23:
        /*0058*/ 	.byte	0x03, 0x50
        /*005a*/ 	.short	0x0000


	//----- nvinfo : EIATTR_MAXREG_COUNT
	.align		4
        /*005c*/ 	.byte	0x03, 0x1b
        /*005e*/ 	.short	0x00ff


	//----- nvinfo : EIATTR_MERCURY_ISA_VERSION
	.align		4
        /*0060*/ 	.byte	0x03, 0x5f
        /*0062*/ 	.short	0x0101


	//----- nvinfo : EIATTR_VRC_CTA_INIT_COUNT
	.align		4
        /*0064*/ 	.byte	0x02, 0x4a
	.zero		1
	.zero		1


	//----- nvinfo : EIATTR_EXIT_INSTR_OFFSETS
	.align		4
        /*0068*/ 	.byte	0x04, 0x1c
        /*006a*/ 	.short	(.L_25 - .L_24)


	//   ....[0]....
.L_24:
        /*006c*/ 	.word	0x000000c0


	//   ....[1]....
        /*0070*/ 	.word	0x00000a90


	//----- nvinfo : EIATTR_CBANK_PARAM_SIZE
	.align		4
.L_25:
        /*0074*/ 	.byte	0x03, 0x19
        /*0076*/ 	.short	0x0020


	//----- nvinfo : EIATTR_PARAM_CBANK
	.align		4
        /*0078*/ 	.byte	0x04, 0x0a
        /*007a*/ 	.short	(.L_27 - .L_26)
	.align		4
.L_26:
        /*007c*/ 	.word	index@(.nv.constant0._Z18matrix_multiply_2dPfS_S_ii)
        /*0080*/ 	.short	0x0380
        /*0082*/ 	.short	0x0020


	//----- nvinfo : EIATTR_SW_WAR
	.align		4
.L_27:
        /*0084*/ 	.byte	0x04, 0x36
        /*0086*/ 	.short	(.L_29 - .L_28)
.L_28:
        /*0088*/ 	.word	0x00000008
.L_29:


//--------------------- .nv.info._Z18matrix_multiply_3dPfS_S_iii --------------------------
	.section	.nv.info._Z18matrix_multiply_3dPfS_S_iii,"",@"SHT_CUDA_INFO"
	.sectionflags	@""
	.align	4


	//----- nvinfo : EIATTR_CUDA_API_VERSION
	.align		4
        /*0000*/ 	.byte	0x04, 0x37
        /*0002*/ 	.short	(.L_31 - .L_30)
.L_30:
        /*0004*/ 	.word	0x00000082


	//----- nvinfo : EIATTR_KPARAM_INFO
	.align		4
.L_31:
        /*0008*/ 	.byte	0x04, 0x17
        /*000a*/ 	.short	(.L_33 - .L_32)
.L_32:
        /*000c*/ 	.word	0x00000000
        /*0010*/ 	.short	0x0005
        /*0012*/ 	.short	0x0020
        /*0014*/ 	.byte	0x00, 0xf0, 0x11, 0x00


	//----- nvinfo : EIATTR_KPARAM_INFO
	.align		4
.L_33:
        /*0018*/ 	.byte	0x04, 0x17
        /*001a*/ 	.short	(.L_35 - .L_34)
.L_34:
        /*001c*/ 	.word	0x00000000
        /*0020*/ 	.short	0x0004
        /*0022*/ 	.short	0x001c
        /*0024*/ 	.byte	0x00, 0xf0, 0x11, 0x00


	//----- nvinfo : EIATTR_KPARAM_INFO
	.align		4
.L_35:
        /*0028*/ 	.byte	0x04, 0x17
        /*002a*/ 	.short	(.L_37 - .L_36)
.L_36:
        /*002c*/ 	.word	0x00000000
        /*0030*/ 	.short	0x0003
        /*0032*/ 	.short	0x0018
        /*0034*/ 	.byte	0x00, 0xf0, 0x11, 0x00


	//----- nvinfo : EIATTR_KPARAM_INFO
	.align		4
.L_37:
        /*0038*/ 	.byte	0x04, 0x17
        /*003a*/ 	.short	(.L_39 - .L_38)
.L_38:
        /*003c*/ 	.word	0x00000000
        /*0040*/ 	.short	0x0002
        /*0042*/ 	.short	0x0010
        /*0044*/ 	.byte	0x00, 0xf5, 0x21, 0x00


	//----- nvinfo : EIATTR_KPARAM_INFO
	.align		4
.L_39:
        /*0048*/ 	.byte	0x04, 0x17
        /*004a*/ 	.short	(.L_41 - .L_40)
.L_40:
        /*004c*/ 	.word	0x00000000
        /*0050*/ 	.short	0x0001
        /*0052*/ 	.short	0x0008
        /*0054*/ 	.byte	0x00, 0xf5, 0x21, 0x00


	//----- nvinfo : EIATTR_KPARAM_INFO
	.align		4
.L_41:
        /*0058*/ 	.byte	0x04, 0x17
        /*005a*/ 	.short	(.L_43 - .L_42)
.L_42:
        /*005c*/ 	.word	0x00000000
        /*0060*/ 	.short	0x0000
        /*0062*/ 	.short	0x0000
        /*0064*/ 	.byte	0x00, 0xf5, 0x21, 0x00


	//----- nvinfo : EIATTR_SPARSE_MMA_MASK
	.align		4
.L_43:
        /*0068*/ 	.byte	0x03, 0x50
        /*006a*/ 	.short	0x0000


	//----- nvinfo : EIATTR_MAXREG_COUNT
	.align		4
        /*006c*/ 	.byte	0x03, 0x1b
        /*006e*/ 	.short	0x00ff


	//----- nvinfo : EIATTR_MERCURY_ISA_VERSION
	.align		4
        /*0070*/ 	.byte	0x03, 0x5f
        /*0072*/ 	.short	0x0101


	//----- nvinfo : EIATTR_VRC_CTA_INIT_COUNT
	.align		4
        /*0074*/ 	.byte	0x02, 0x4a
	.zero		1
	.zero		1


	//----- nvinfo : EIATTR_EXIT_INSTR_OFFSETS
	.align		4
        /*0078*/ 	.byte	0x04, 0x1c
        /*007a*/ 	.short	(.L_45 - .L_44)


	//   ....[0]....
.L_44:
        /*007c*/ 	.word	0x00000010


	//----- nvinfo : EIATTR_CBANK_PARAM_SIZE
	.align		4
.L_45:
        /*0080*/ 	.byte	0x03, 0x19
        /*0082*/ 	.short	0x0024


	//----- nvinfo : EIATTR_PARAM_CBANK
	.align		4
        /*0084*/ 	.byte	0x04, 0x0a
        /*0086*/ 	.short	(.L_47 - .L_46)
	.align		4
.L_46:
        /*0088*/ 	.word	index@(.nv.constant0._Z18matrix_multiply_3dPfS_S_iii)
        /*008c*/ 	.short	0x0380
        /*008e*/ 	.short	0x0024


	//----- nvinfo : EIATTR_SW_WAR
	.align		4
.L_47:
        /*0090*/ 	.byte	0x04, 0x36
        /*0092*/ 	.short	(.L_49 - .L_48)
.L_48:
        /*0094*/ 	.word	0x00000008
.L_49:


//--------------------- .nv.callgraph             --------------------------
	.section	.nv.callgraph,"",@"SHT_CUDA_CALLGRAPH"
	.align	4
	.sectionentsize	8
	.align		4
        /*0000*/ 	.word	0x00000000
	.align		4
        /*0004*/ 	.word	0xffffffff
	.align		4
        /*0008*/ 	.word	0x00000000
	.align		4
        /*000c*/ 	.word	0xfffffffe
	.align		4
        /*0010*/ 	.word	0x00000000
	.align		4
        /*0014*/ 	.word	0xfffffffd
	.align		4
        /*0018*/ 	.word	0x00000000
	.align		4
        /*001c*/ 	.word	0xfffffffc


//--------------------- .text._Z18matrix_multiply_2dPfS_S_ii --------------------------
	.section	.text._Z18matrix_multiply_2dPfS_S_ii,"ax",@progbits
	.align	128
        .global         _Z18matrix_multiply_2dPfS_S_ii
        .type           _Z18matrix_multiply_2dPfS_S_ii,@function
        .size           _Z18matrix_multiply_2dPfS_S_ii,(.L_x_6 - _Z18matrix_multiply_2dPfS_S_ii)
        .other          _Z18matrix_multiply_2dPfS_S_ii,@"STO_CUDA_ENTRY STV_DEFAULT"
_Z18matrix_multiply_2dPfS_S_ii:
.text._Z18matrix_multiply_2dPfS_S_ii:
[----:B------:R-:W-:Y:S01]  /*0000*/  LDC R1, c[0x0][0x37c] ;  /* 0x0000df00ff017b82 */ /* 0x000fe20000000800 */
[----:B------:R-:W0:Y:S07]  /*0010*/  S2R R3, SR_TID.X ;  /* 0x0000000000037919 */ /* 0x000e2e0000002100 */
[----:B------:R-:W1:Y:S01]  /*0020*/  LDC R13, c[0x0][0x364] ;  /* 0x0000d900ff0d7b82 */ /* 0x000e620000000800 */
[----:B------:R-:W2:Y:S01]  /*0030*/  LDCU.64 UR20, c[0x0][0x398] ;  /* 0x00007300ff1477ac */ /* 0x000ea20008000a00 */
[----:B------:R-:W1:Y:S06]  /*0040*/  S2R R2, SR_TID.Y ;  /* 0x0000000000027919 */ /* 0x000e6c0000002200 */
[----:B------:R-:W0:Y:S08]  /*0050*/  S2UR UR5, SR_CTAID.X ;  /* 0x00000000000579c3 */ /* 0x000e300000002500 */
[----:B------:R-:W0:Y:S08]  /*0060*/  LDC R0, c[0x0][0x360] ;  /* 0x0000d800ff007b82 */ /* 0x000e300000000800 */
[----:B------:R-:W1:Y:S01]  /*0070*/  S2UR UR4, SR_CTAID.Y ;  /* 0x00000000000479c3 */ /* 0x000e620000002600 */
[----:B0-----:R-:W-:-:S05]  /*0080*/  IMAD R0, R0, UR5, R3 ;  /* 0x0000000500007c24 */ /* 0x001fca000f8e0203 */
[----:B--2---:R-:W-:Y:S01]  /*0090*/  ISETP.GE.AND P0, PT, R0, UR21, PT ;  /* 0x0000001500007c0c */ /* 0x004fe2000bf06270 */
[----:B-1----:R-:W-:-:S05]  /*00a0*/  IMAD R13, R13, UR4, R2 ;  /* 0x000000040d0d7c24 */ /* 0x002fca000f8e0202 */
[----:B------:R-:W-:-:S13]  /*00b0*/  ISETP.GE.OR P0, PT, R13, UR20, P0 ;  /* 0x000000140d007c0c */ /* 0x000fda0008706670 */
[----:B------:R-:W-:Y:S05]  /*00c0*/  @P0 EXIT ;  /* 0x000000000000094d */ /* 0x000fea0003800000 */
[----:B------:R-:W-:Y:S01]  /*00d0*/  UISETP.GE.U32.AND UP0, UPT, UR20, 0x8, UPT ;  /* 0x000000081400788c */ /* 0x000fe2000bf06070 */
[----:B------:R-:W-:Y:S02]  /*00e0*/  HFMA2 R12, -RZ, RZ, 0, 0 ;  /* 0x00000000ff0c7431 */ /* 0x000fe400000001ff */
[----:B------:R-:W-:Y:S01]  /*00f0*/  IMAD R13, R13, UR20, RZ ;  /* 0x000000140d0d7c24 */ /* 0x000fe2000f8e02ff */
[----:B------:R-:W-:Y:S01]  /*0100*/  UMOV UR4, URZ ;  /* 0x000000ff00047c82 */ /* 0x000fe20008000000 */
[----:B------:R-:W0:Y:S04]  /*0110*/  LDCU.64 UR18, c[0x0][0x358] ;  /* 0x00006b00ff1277ac */ /* 0x000e280008000a00 */
[----:B------:R-:W-:Y:S05]  /*0120*/  BRA.U !UP0, `(.L_x_0) ;  /* 0x0000000508047547 */ /* 0x000fea000b800000 */
[----:B------:R-:W1:Y:S01]  /*0130*/  LDCU.128 UR24, c[0x0][0x380] ;  /* 0x00007000ff1877ac */ /* 0x000e620008000c00 */
[----:B------:R-:W-:Y:S02]  /*0140*/  MOV R12, RZ ;  /* 0x000000ff000c7202 */ /* 0x000fe40000000f00 */
[----:B------:R-:W-:Y:S01]  /*0150*/  MOV R14, R0 ;  /* 0x00000000000e7202 */ /* 0x000fe20000000f00 */
[----:B------:R-:W-:-:S04]  /*0160*/  ULOP3.LUT UR4, UR20, 0x7ffffff8, URZ, 0xc0, !UPT ;  /* 0x7ffffff814047892 */ /* 0x000fc8000f8ec0ff */
[----:B------:R-:W-:Y:S01]  /*0170*/  UIADD3 UR5, UPT, UPT, -UR4, URZ, URZ ;  /* 0x000000ff04057290 */ /* 0x000fe2000fffe1ff */
[----:B-1----:R-:W-:Y:S01]  /*0180*/  MOV R2, UR24 ;  /* 0x0000001800027c02 */ /* 0x002fe20008000f00 */
[----:B------:R-:W-:Y:S01]  /*0190*/  UIMAD.WIDE UR6, UR20, 0x8, UR26 ;  /* 0x00000008140678a5 */ /* 0x000fe2000f8e021a */
[----:B------:R-:W-:Y:S01]  /*01a0*/  MOV R3, UR25 ;  /* 0x0000001900037c02 */ /* 0x000fe20008000f00 */
[----:B------:R-:W-:Y:S02]  /*01b0*/  UIMAD.WIDE UR8, UR20, 0xc, UR26 ;  /* 0x0000000c140878a5 */ /* 0x000fe4000f8e021a */
[----:B------:R-:W-:Y:S01]  /*01c0*/  UIMAD.WIDE UR10, UR20, 0x10, UR26 ;  /* 0x00000010140a78a5 */ /* 0x000fe2000f8e021a */
[----:B------:R-:W-:Y:S01]  /*01d0*/  IMAD.WIDE.U32 R2, R13, 0x4, R2 ;  /* 0x000000040d027825 */ /* 0x000fe200078e0002 */
[----:B------:R-:W-:Y:S02]  /*01e0*/  UIMAD.WIDE UR12, UR20, 0x14, UR26 ;  /* 0x00000014140c78a5 */ /* 0x000fe4000f8e021a */
[----:B------:R-:W-:Y:S01]  /*01f0*/  UIMAD.WIDE UR14, UR20, 0x18, UR26 ;  /* 0x00000018140e78a5 */ /* 0x000fe2000f8e021a */
[----:B------:R-:W-:Y:S01]  /*0200*/  IADD3 R2, P0, PT, R2, 0x10, RZ ;  /* 0x0000001002027810 */ /* 0x000fe20007f1e0ff */
[----:B------:R-:W-:-:S03]  /*0210*/  UIMAD.WIDE UR16, UR20, 0x1c, UR26 ;  /* 0x0000001c141078a5 */ /* 0x000fc6000f8e021a */
[----:B------:R-:W-:-:S09]  /*0220*/  IADD3.X R3, PT, PT, RZ, R3, RZ, P0, !PT ;  /* 0x00000003ff037210 */ /* 0x000fd200007fe4ff */
.L_x_1:
[----:B------:R-:W-:Y:S01]  /*0230*/  UIMAD.WIDE UR22, UR20, 0x4, UR26 ;  /* 0x00000004141678a5 */ /* 0x000fe2000f8e021a */
[----:B------:R-:W-:Y:S02]  /*0240*/  IMAD.MOV.U32 R23, RZ, RZ, 0x4 ;  /* 0x00000004ff177424 */ /* 0x000fe400078e00ff */
[----:B------:R-:W-:Y:S01]  /*0250*/  HFMA2 R11, -RZ, RZ, 0, 2.384185791015625e-07 ;  /* 0x00000004ff0b7431 */ /* 0x000fe200000001ff */
[----:B------:R-:W-:Y:S01]  /*0260*/  MOV R25, 0x4 ;  /* 0x0000000400197802 */ /* 0x000fe20000000f00 */
[----:B0-----:R-:W2:Y:S01]  /*0270*/  LDG.E R21, desc[UR18][R2.64+-0x10] ;  /* 0xfffff01202157981 */ /* 0x001ea2000c1e1900 */
[C---:B------:R-:W-:Y:S01]  /*0280*/  IMAD.WIDE R22, R14.reuse, R23, UR26 ;  /* 0x0000001a0e167e25 */ /* 0x040fe2000f8e0217 */
[----:B------:R-:W-:Y:S02]  /*0290*/  MOV R8, UR22 ;  /* 0x0000001600087c02 */ /* 0x000fe40008000f00 */
[----:B------:R-:W-:Y:S01]  /*02a0*/  MOV R9, UR23 ;  /* 0x0000001700097c02 */ /* 0x000fe20008000f00 */
[----:B------:R-:W3:Y:S02]  /*02b0*/  LDG.E R19, desc[UR18][R2.64+-0xc] ;  /* 0xfffff41202137981 */ /* 0x000ee4000c1e1900 */
[----:B------:R-:W-:-:S02]  /*02c0*/  IMAD.WIDE R8, R14, 0x4, R8 ;  /* 0x000000040e087825 */ /* 0x000fc400078e0208 */
[----:B------:R-:W2:Y:S01]  /*02d0*/  LDG.E R22, desc[UR18][R22.64] ;  /* 0x0000001216167981 */ /* 0x000ea2000c1e1900 */
[----:B------:R-:W-:Y:S01]  /*02e0*/  MOV R5, 0x4 ;  /* 0x0000000400057802 */ /* 0x000fe20000000f00 */
[C---:B------:R-:W-:Y:S02]  /*02f0*/  IMAD.WIDE R24, R14.reuse, R25, UR6 ;  /* 0x000000060e187e25 */ /* 0x040fe4000f8e0219 */
[----:B------:R0:W3:Y:S02]  /*0300*/  LDG.E R20, desc[UR18][R8.64] ;  /* 0x0000001208147981 */ /* 0x0000e4000c1e1900 */
[----:B------:R-:W-:Y:S02]  /*0310*/  IMAD.WIDE R10, R14, R11, UR8 ;  /* 0x000000080e0a7e25 */ /* 0x000fe4000f8e020b */
[----:B------:R-:W4:Y:S04]  /*0320*/  LDG.E R18, desc[UR18][R24.64] ;  /* 0x0000001218127981 */ /* 0x000f28000c1e1900 */
[----:B------:R-:W4:Y:S01]  /*0330*/  LDG.E R17, desc[UR18][R2.64+-0x8] ;  /* 0xfffff81202117981 */ /* 0x000f22000c1e1900 */
[----:B0-----:R-:W-:-:S02]  /*0340*/  HFMA2 R9, -RZ, RZ, 0, 2.384185791015625e-07 ;  /* 0x00000004ff097431 */ /* 0x001fc400000001ff */
[----:B------:R-:W-:Y:S01]  /*0350*/  IMAD.MOV.U32 R7, RZ, RZ, 0x4 ;  /* 0x00000004ff077424 */ /* 0x000fe200078e00ff */
[----:B------:R0:W5:Y:S01]  /*0360*/  LDG.E R16, desc[UR18][R10.64] ;  /* 0x000000120a107981 */ /* 0x000162000c1e1900 */
[----:B------:R-:W-:-:S03]  /*0370*/  IMAD.WIDE R4, R14, R5, UR10 ;  /* 0x0000000a0e047e25 */ /* 0x000fc6000f8e0205 */
[----:B------:R-:W5:Y:S01]  /*0380*/  LDG.E R15, desc[UR18][R2.64+-0x4] ;  /* 0xfffffc12020f7981 */ /* 0x000f62000c1e1900 */
[C---:B------:R-:W-:Y:S01]  /*0390*/  IMAD.WIDE R6, R14.reuse, R7, UR12 ;  /* 0x0000000c0e067e25 */ /* 0x040fe2000f8e0207 */
[----:B------:R-:W-:Y:S02]  /*03a0*/  MOV R27, 0x4 ;  /* 0x00000004001b7802 */ /* 0x000fe40000000f00 */
[----:B------:R1:W5:Y:S01]  /*03b0*/  LDG.E R4, desc[UR18][R4.64] ;  /* 0x0000001204047981 */ /* 0x000362000c1e1900 */
[----:B------:R-:W-:-:S03]  /*03c0*/  IMAD.WIDE R8, R14, R9, UR14 ;  /* 0x0000000e0e087e25 */ /* 0x000fc6000f8e0209 */
[----:B------:R-:W5:Y:S01]  /*03d0*/  LDG.E R23, desc[UR18][R2.64] ;  /* 0x0000001202177981 */ /* 0x000f62000c1e1900 */
[----:B0-----:R-:W-:-:S03]  /*03e0*/  IMAD.WIDE R10, R14, R27, UR16 ;  /* 0x000000100e0a7e25 */ /* 0x001fc6000f8e021b */
[----:B------:R-:W5:Y:S04]  /*03f0*/  LDG.E R7, desc[UR18][R6.64] ;  /* 0x0000001206077981 */ /* 0x000f68000c1e1900 */
[----:B------:R-:W5:Y:S04]  /*0400*/  LDG.E R24, desc[UR18][R2.64+0x4] ;  /* 0x0000041202187981 */ /* 0x000f68000c1e1900 */
[----:B------:R-:W5:Y:S04]  /*0410*/  LDG.E R8, desc[UR18][R8.64] ;  /* 0x0000001208087981 */ /* 0x000f68000c1e1900 */
[----:B------:R-:W5:Y:S04]  /*0420*/  LDG.E R25, desc[UR18][R2.64+0x8] ;  /* 0x0000081202197981 */ /* 0x000f68000c1e1900 */
[----:B------:R-:W5:Y:S04]  /*0430*/  LDG.E R10, desc[UR18][R10.64] ;  /* 0x000000120a0a7981 */ /* 0x000f68000c1e1900 */
[----:B------:R0:W5:Y:S01]  /*0440*/  LDG.E R27, desc[UR18][R2.64+0xc] ;  /* 0x00000c12021b7981 */ /* 0x000162000c1e1900 */
[----:B------:R-:W-:-:S04]  /*0450*/  UIADD3 UR5, UPT, UPT, UR5, 0x8, URZ ;  /* 0x0000000805057890 */ /* 0x000fc8000fffe0ff */
[----:B------:R-:W-:Y:S01]  /*0460*/  UISETP.NE.AND UP0, UPT, UR5, URZ, UPT ;  /* 0x000000ff0500728c */ /* 0x000fe2000bf05270 */
[----:B-1----:R-:W-:Y:S02]  /*0470*/  MOV R5, UR20 ;  /* 0x0000001400057c02 */ /* 0x002fe40008000f00 */
[----:B0-----:R-:W-:Y:S02]  /*0480*/  IADD3 R2, P0, PT, R2, 0x20, RZ ;  /* 0x0000002002027810 */ /* 0x001fe40007f1e0ff */
[----:B------:R-:W-:Y:S02]  /*0490*/  LEA R14, R5, R14, 0x3 ;  /* 0x0000000e050e7211 */ /* 0x000fe400078e18ff */
[----:B------:R-:W-:Y:S01]  /*04a0*/  IADD3.X R3, PT, PT, RZ, R3, RZ, P0, !PT ;  /* 0x00000003ff037210 */ /* 0x000fe200007fe4ff */
[----:B--2---:R-:W-:-:S04]  /*04b0*/  FFMA R22, R21, R22, R12 ;  /* 0x0000001615167223 */ /* 0x004fc8000000000c */
[----:B---3--:R-:W-:-:S04]  /*04c0*/  FFMA R20, R19, R20, R22 ;  /* 0x0000001413147223 */ /* 0x008fc80000000016 */
[----:B----4-:R-:W-:-:S04]  /*04d0*/  FFMA R18, R17, R18, R20 ;  /* 0x0000001211127223 */ /* 0x010fc80000000014 */
[----:B-----5:R-:W-:-:S04]  /*04e0*/  FFMA R16, R15, R16, R18 ;  /* 0x000000100f107223 */ /* 0x020fc80000000012 */
[----:B------:R-:W-:-:S04]  /*04f0*/  FFMA R23, R23, R4, R16 ;  /* 0x0000000417177223 */ /* 0x000fc80000000010 */
[----:B------:R-:W-:-:S04]  /*0500*/  FFMA R24, R24, R7, R23 ;  /* 0x0000000718187223 */ /* 0x000fc80000000017 */
[----:B------:R-:W-:-:S04]  /*0510*/  FFMA R8, R25, R8, R24 ;  /* 0x0000000819087223 */ /* 0x000fc80000000018 */
[----:B------:R-:W-:Y:S01]  /*0520*/  FFMA R12, R27, R10, R8 ;  /* 0x0000000a1b0c7223 */ /* 0x000fe20000000008 */
[----:B------:R-:W-:Y:S06]  /*0530*/  BRA.U UP0, `(.L_x_1) ;  /* 0xfffffffd003c7547 */ /* 0x000fec000b83ffff */
.L_x_0:
[----:B------:R-:W-:-:S04]  /*0540*/  ULOP3.LUT UR6, UR20, 0x7, URZ, 0xc0, !UPT ;  /* 0x0000000714067892 */ /* 0x000fc8000f8ec0ff */
[----:B------:R-:W-:-:S09]  /*0550*/  UISETP.NE.AND UP0, UPT, UR6, URZ, UPT ;  /* 0x000000ff0600728c */ /* 0x000fd2000bf05270 */
[----:B------:R-:W-:Y:S05]  /*0560*/  BRA.U !UP0, `(.L_x_2) ;  /* 0x0000000508387547 */ /* 0x000fea000b800000 */
[----:B------:R-:W-:Y:S02]  /*0570*/  UISETP.GE.U32.AND UP0, UPT, UR6, 0x4, UPT ;  /* 0x000000040600788c */ /* 0x000fe4000bf06070 */
[----:B------:R-:W-:-:S04]  /*0580*/  ULOP3.LUT UR5, UR20, 0x3, URZ, 0xc0, !UPT ;  /* 0x0000000314057892 */ /* 0x000fc8000f8ec0ff */
[----:B------:R-:W-:-:S03]  /*0590*/  UISETP.NE.AND UP1, UPT, UR5, URZ, UPT ;  /* 0x000000ff0500728c */ /* 0x000fc6000bf25270 */
[----:B------:R-:W-:Y:S08]  /*05a0*/  BRA.U !UP0, `(.L_x_3) ;  /* 0x00000001087c7547 */ /* 0x000ff0000b800000 */
[----:B------:R-:W1:Y:S01]  /*05b0*/  LDC.64 R6, c[0x0][0x388] ;  /* 0x0000e200ff067b82 */ /* 0x000e620000000a00 */
[----:B------:R-:W2:Y:S01]  /*05c0*/  LDCU.64 UR6, c[0x0][0x380] ;  /* 0x00007000ff0677ac */ /* 0x000ea20008000a00 */
[----:B------:R-:W-:Y:S01]  /*05d0*/  IMAD.U32 R9, RZ, RZ, UR4 ;  /* 0x00000004ff097e24 */ /* 0x000fe2000f8e00ff */
[C---:B------:R-:W-:Y:S02]  /*05e0*/  IADD3 R3, PT, PT, R13.reuse, UR4, RZ ;  /* 0x000000040d037c10 */ /* 0x040fe4000fffe0ff */
[----:B------:R-:W-:Y:S01]  /*05f0*/  IADD3 R10, P0, PT, R13, UR4, RZ ;  /* 0x000000040d0a7c10 */ /* 0x000fe2000ff1e0ff */
[----:B------:R-:W-:Y:S01]  /*0600*/  IMAD R9, R9, UR20, R0 ;  /* 0x0000001409097c24 */ /* 0x000fe2000f8e0200 */
[----:B------:R-:W-:Y:S01]  /*0610*/  MOV R11, UR20 ;  /* 0x00000014000b7c02 */ /* 0x000fe20008000f00 */
[----:B------:R-:W3:Y:S01]  /*0620*/  LDC.64 R4, c[0x0][0x380] ;  /* 0x0000e000ff047b82 */ /* 0x000ee20000000a00 */
[----:B------:R-:W-:Y:S01]  /*0630*/  MOV R15, UR20 ;  /* 0x00000014000f7c02 */ /* 0x000fe20008000f00 */
[----:B-1----:R-:W-:Y:S01]  /*0640*/  IMAD.WIDE R6, R9, 0x4, R6 ;  /* 0x0000000409067825 */ /* 0x002fe200078e0206 */
[----:B------:R-:W-:-:S05]  /*0650*/  MOV R9, UR20 ;  /* 0x0000001400097c02 */ /* 0x000fca0008000f00 */
[----:B------:R-:W-:Y:S02]  /*0660*/  IMAD.WIDE R8, R9, 0x4, R6 ;  /* 0x0000000409087825 */ /* 0x000fe400078e0206 */
[----:B0-----:R-:W4:Y:S02]  /*0670*/  LDG.E R6, desc[UR18][R6.64] ;  /* 0x0000001206067981 */ /* 0x001f24000c1e1900 */
[----:B---3--:R-:W-:Y:S01]  /*0680*/  IMAD.WIDE.U32 R4, R3, 0x4, R4 ;  /* 0x0000000403047825 */ /* 0x008fe200078e0004 */
[----:B------:R-:W-:Y:S01]  /*0690*/  IADD3.X R3, PT, PT, RZ, RZ, RZ, P0, !PT ;  /* 0x000000ffff037210 */ /* 0x000fe200007fe4ff */
[----:B------:R-:W3:Y:S01]  /*06a0*/  LDG.E R17, desc[UR18][R8.64] ;  /* 0x0000001208117981 */ /* 0x000ee2000c1e1900 */
[----:B--2---:R-:W-:-:S03]  /*06b0*/  LEA R2, P0, R10, UR6, 0x2 ;  /* 0x000000060a027c11 */ /* 0x004fc6000f8010ff */
[----:B------:R-:W4:Y:S01]  /*06c0*/  LDG.E R5, desc[UR18][R4.64] ;  /* 0x0000001204057981 */ /* 0x000f22000c1e1900 */
[----:B------:R-:W-:Y:S01]  /*06d0*/  LEA.HI.X R3, R10, UR7, R3, 0x2, P0 ;  /* 0x000000070a037c11 */ /* 0x000fe200080f1403 */
[----:B------:R-:W-:-:S04]  /*06e0*/  IMAD.WIDE R10, R11, 0x4, R8 ;  /* 0x000000040b0a7825 */ /* 0x000fc800078e0208 */
[----:B------:R-:W3:Y:S01]  /*06f0*/  LDG.E R16, desc[UR18][R2.64+0x4] ;  /* 0x0000041202107981 */ /* 0x000ee2000c1e1900 */
[----:B------:R-:W-:-:S03]  /*0700*/  IMAD.WIDE R14, R15, 0x4, R10 ;  /* 0x000000040f0e7825 */ /* 0x000fc600078e020a */
[----:B------:R-:W2:Y:S04]  /*0710*/  LDG.E R19, desc[UR18][R10.64] ;  /* 0x000000120a137981 */ /* 0x000ea8000c1e1900 */
[----:B------:R-:W2:Y:S04]  /*0720*/  LDG.E R18, desc[UR18][R2.64+0x8] ;  /* 0x0000081202127981 */ /* 0x000ea8000c1e1900 */
[----:B------:R-:W5:Y:S04]  /*0730*/  LDG.E R20, desc[UR18][R2.64+0xc] ;  /* 0x00000c1202147981 */ /* 0x000f68000c1e1900 */
[----:B------:R-:W5:Y:S01]  /*0740*/  LDG.E R14, desc[UR18][R14.64] ;  /* 0x000000120e0e7981 */ /* 0x000f62000c1e1900 */
[----:B------:R-:W-:Y:S01]  /*0750*/  UIADD3 UR4, UPT, UPT, UR4, 0x4, URZ ;  /* 0x0000000404047890 */ /* 0x000fe2000fffe0ff */
[----:B----4-:R-:W-:-:S04]  /*0760*/  FFMA R5, R5, R6, R12 ;  /* 0x0000000605057223 */ /* 0x010fc8000000000c */
[----:B---3--:R-:W-:-:S04]  /*0770*/  FFMA R5, R16, R17, R5 ;  /* 0x0000001110057223 */ /* 0x008fc80000000005 */
[----:B--2---:R-:W-:-:S04]  /*0780*/  FFMA R5, R18, R19, R5 ;  /* 0x0000001312057223 */ /* 0x004fc80000000005 */
[----:B-----5:R-:W-:-:S07]  /*0790*/  FFMA R12, R20, R14, R5 ;  /* 0x0000000e140c7223 */ /* 0x020fce0000000005 */
.L_x_3:
[----:B------:R-:W-:Y:S05]  /*07a0*/  BRA.U !UP1, `(.L_x_2) ;  /* 0x0000000109a87547 */ /* 0x000fea000b800000 */
[----:B------:R-:W-:Y:S01]  /*07b0*/  UISETP.NE.AND UP0, UPT, UR5, 0x1, UPT ;  /* 0x000000010500788c */ /* 0x000fe2000bf05270 */
[----:B------:R-:W-:Y:S01]  /*07c0*/  MOV R7, UR4 ;  /* 0x0000000400077c02 */ /* 0x000fe20008000f00 */
[----:B------:R-:W-:Y:S02]  /*07d0*/  ULOP3.LUT UR5, UR20, 0x1, URZ, 0xc0, !UPT ;  /* 0x0000000114057892 */ /* 0x000fe4000f8ec0ff */
[----:B------:R-:W-:Y:S02]  /*07e0*/  MOV R15, UR20 ;  /* 0x00000014000f7c02 */ /* 0x000fe40008000f00 */
[----:B------:R-:W-:Y:S01]  /*07f0*/  UISETP.NE.U32.AND UP1, UPT, UR5, 0x1, UPT ;  /* 0x000000010500788c */ /* 0x000fe2000bf25070 */
[----:B------:R-:W-:-:S04]  /*0800*/  PLOP3.LUT P1, PT, PT, PT, UP0, 0x80, 0x8 ;  /* 0x000000000008781c */ /* 0x000fc80003f2f008 */
[----:B------:R-:W1:Y:S01]  /*0810*/  @UP0 LDCU.128 UR8, c[0x0][0x380] ;  /* 0x00007000ff0807ac */ /* 0x000e620008000c00 */
[----:B------:R-:W-:Y:S01]  /*0820*/  PLOP3.LUT P0, PT, PT, PT, UP1, 0x80, 0x8 ;  /* 0x000000000008781c */ /* 0x000fe20003f0f018 */
[----:B------:R-:W2:Y:S04]  /*0830*/  @UP0 LDCU.64 UR6, c[0x0][0x380] ;  /* 0x00007000ff0607ac */ /* 0x000ea80008000a00 */
[----:B------:R-:W3:Y:S03]  /*0840*/  @!UP1 LDCU.128 UR12, c[0x0][0x380] ;  /* 0x00007000ff0c97ac */ /* 0x000ee60008000c00 */
[C---:B------:R-:W-:Y:S02]  /*0850*/  @P1 IADD3 R3, PT, PT, R13.reuse, UR4, RZ ;  /* 0x000000040d031c10 */ /* 0x040fe4000fffe0ff */
[----:B------:R-:W-:Y:S01]  /*0860*/  @P1 IADD3 R6, P2, PT, R13, UR4, RZ ;  /* 0x000000040d061c10 */ /* 0x000fe2000ff5e0ff */
[----:B------:R-:W-:Y:S01]  /*0870*/  @UP0 UIADD3 UR4, UPT, UPT, UR4, 0x2, URZ ;  /* 0x0000000204040890 */ /* 0x000fe2000fffe0ff */
[----:B-1----:R-:W-:Y:S01]  /*0880*/  MOV R11, UR9 ;  /* 0x00000009000b7c02 */ /* 0x002fe20008000f00 */
[----:B------:R-:W-:Y:S01]  /*0890*/  IMAD.U32 R10, RZ, RZ, UR8 ;  /* 0x00000008ff0a7e24 */ /* 0x000fe2000f8e00ff */
[----:B------:R-:W-:-:S02]  /*08a0*/  MOV R4, UR10 ;  /* 0x0000000a00047c02 */ /* 0x000fc40008000f00 */
[----:B------:R-:W-:Y:S01]  /*08b0*/  MOV R5, UR11 ;  /* 0x0000000b00057c02 */ /* 0x000fe20008000f00 */
[----:B------:R-:W-:-:S04]  /*08c0*/  @P1 IMAD.WIDE.U32 R10, R3, 0x4, R10 ;  /* 0x00000004030a1825 */ /* 0x000fc800078e000a */
[----:B------:R-:W-:Y:S01]  /*08d0*/  @P1 IMAD R3, R7, UR20, R0 ;  /* 0x0000001407031c24 */ /* 0x000fe2000f8e0200 */
[----:B------:R-:W-:Y:S01]  /*08e0*/  @P1 IADD3.X R7, PT, PT, RZ, RZ, RZ, P2, !PT ;  /* 0x000000ffff071210 */ /* 0x000fe200017fe4ff */
[----:B------:R-:W-:Y:S01]  /*08f0*/  IMAD.U32 R19, RZ, RZ, UR4 ;  /* 0x00000004ff137e24 */ /* 0x000fe2000f8e00ff */
[C---:B--2---:R-:W-:Y:S01]  /*0900*/  @P1 LEA R2, P2, R6.reuse, UR6, 0x2 ;  /* 0x0000000606021c11 */ /* 0x044fe2000f8410ff */
[----:B------:R-:W-:Y:S01]  /*0910*/  @P1 IMAD.WIDE R4, R3, 0x4, R4 ;  /* 0x0000000403041825 */ /* 0x000fe200078e0204 */
[----:B------:R-:W-:Y:S01]  /*0920*/  @!P0 IADD3 R17, PT, PT, R13, UR4, RZ ;  /* 0x000000040d118c10 */ /* 0x000fe2000fffe0ff */
[----:B0-----:R-:W2:Y:S01]  /*0930*/  @P1 LDG.E R11, desc[UR18][R10.64] ;  /* 0x000000120a0b1981 */ /* 0x001ea2000c1e1900 */
[----:B------:R-:W-:Y:S01]  /*0940*/  @P1 LEA.HI.X R3, R6, UR7, R7, 0x2, P2 ;  /* 0x0000000706031c11 */ /* 0x000fe200090f1407 */
[----:B------:R-:W-:Y:S01]  /*0950*/  @!P0 IMAD R19, R19, UR20, R0 ;  /* 0x0000001413138c24 */ /* 0x000fe2000f8e0200 */
[----:B---3--:R-:W-:Y:S01]  /*0960*/  MOV R6, UR12 ;  /* 0x0000000c00067c02 */ /* 0x008fe20008000f00 */
[----:B------:R-:W-:Y:S01]  /*0970*/  @P1 IMAD.WIDE R14, R15, 0x4, R4 ;  /* 0x000000040f0e1825 */ /* 0x000fe200078e0204 */
[----:B------:R-:W-:Y:S01]  /*0980*/  MOV R7, UR13 ;  /* 0x0000000d00077c02 */ /* 0x000fe20008000f00 */
[----:B------:R-:W2:Y:S01]  /*0990*/  @P1 LDG.E R4, desc[UR18][R4.64] ;  /* 0x0000001204041981 */ /* 0x000ea2000c1e1900 */
[----:B------:R-:W-:-:S02]  /*09a0*/  MOV R8, UR14 ;  /* 0x0000000e00087c02 */ /* 0x000fc40008000f00 */
[----:B------:R-:W-:Y:S01]  /*09b0*/  MOV R9, UR15 ;  /* 0x0000000f00097c02 */ /* 0x000fe20008000f00 */
[----:B------:R-:W-:Y:S01]  /*09c0*/  @!P0 IMAD.WIDE.U32 R6, R17, 0x4, R6 ;  /* 0x0000000411068825 */ /* 0x000fe200078e0006 */
[----:B------:R-:W3:Y:S03]  /*09d0*/  @P1 LDG.E R14, desc[UR18][R14.64] ;  /* 0x000000120e0e1981 */ /* 0x000ee6000c1e1900 */
[----:B------:R-:W-:Y:S01]  /*09e0*/  @!P0 IMAD.WIDE R8, R19, 0x4, R8 ;  /* 0x0000000413088825 */ /* 0x000fe200078e0208 */
[----:B------:R-:W3:Y:S04]  /*09f0*/  @P1 LDG.E R2, desc[UR18][R2.64+0x4] ;  /* 0x0000041202021981 */ /* 0x000ee8000c1e1900 */
[----:B------:R-:W4:Y:S04]  /*0a00*/  @!P0 LDG.E R7, desc[UR18][R6.64] ;  /* 0x0000001206078981 */ /* 0x000f28000c1e1900 */
[----:B------:R-:W4:Y:S01]  /*0a10*/  @!P0 LDG.E R8, desc[UR18][R8.64] ;  /* 0x0000001208088981 */ /* 0x000f22000c1e1900 */
[----:B--2---:R-:W-:-:S04]  /*0a20*/  @P1 FFMA R11, R11, R4, R12 ;  /* 0x000000040b0b1223 */ /* 0x004fc8000000000c */
[----:B---3--:R-:W-:-:S04]  /*0a30*/  @P1 FFMA R12, R2, R14, R11 ;  /* 0x0000000e020c1223 */ /* 0x008fc8000000000b */
[----:B----4-:R-:W-:-:S07]  /*0a40*/  @!P0 FFMA R12, R7, R8, R12 ;  /* 0x00000008070c8223 */ /* 0x010fce000000000c */
.L_x_2:
[----:B------:R-:W1:Y:S01]  /*0a50*/  LDC.64 R2, c[0x0][0x390] ;  /* 0x0000e400ff027b82 */ /* 0x000e620000000a00 */
[----:B------:R-:W-:-:S05]  /*0a60*/  IADD3 R13, PT, PT, R0, R13, RZ ;  /* 0x0000000d000d7210 */ /* 0x000fca0007ffe0ff */
[----:B-1----:R-:W-:-:S05]  /*0a70*/  IMAD.WIDE R2, R13, 0x4, R2 ;  /* 0x000000040d027825 */ /* 0x002fca00078e0202 */
[----:B0-----:R-:W-:Y:S01]  /*0a80*/  STG.E desc[UR18][R2.64], R12 ;  /* 0x0000000c02007986 */ /* 0x001fe2000c101912 */
[----:B------:R-:W-:Y:S05]  /*0a90*/  EXIT ;  /* 0x000000000000794d */ /* 0x000fea0003800000 */
.L_x_4:
[----:B------:R-:W-:-:S00]  /*0aa0*/  BRA `(.L_x_4) ;  /* 0xfffffffc00fc7947 */ /* 0x000fc0000383ffff */
[----:B------:R-:W-:-:S00]  /*0ab0*/  NOP ;  /* 0x0000000000007918 */ /* 0x000fc00000000000 */
        /* <DEDUP_REMOVED lines=12> */
.L_x_6:


//--------------------- .text._Z18matrix_multiply_3dPfS_S_iii --------------------------
	.section	.text._Z18matrix_multiply_3dPfS_S_iii,"ax",@progbits
	.align	128
        .global         _Z18matrix_multiply_3dPfS_S_iii
        .type           _Z18matrix_multiply_3dPfS_S_iii,@function
        .size           _Z18matrix_multiply_3dPfS_S_iii,(.L_x_7 - _Z18matrix_multiply_3dPfS_S_iii)
        .other          _Z18matrix_multiply_3dPfS_S_iii,@"STO_CUDA_ENTRY STV_DEFAULT"
_Z18matrix_multiply_3dPfS_S_iii:
.text._Z18matrix_multiply_3dPfS_S_iii:
[----:B------:R-:W-:Y:S01]  /*0000*/  LDC R1, c[0x0][0x37c] ;  /* 0x0000df00ff017b82 */ /* 0x000fe20000000800 */
[----:B------:R-:W-:Y:S05]  /*0010*/  EXIT ;  /* 0x000000000000794d */ /* 0x000fea0003800000 */
.L_x_5:
        /* <DEDUP_REMOVED lines=14> */
.L_x_7:


//--------------------- .nv.shared.reserved.0     --------------------------
	.section	.nv.shared.reserved.0,"aw",@nobits
	.weak		__nv_reservedSMEM_offset_0_alias
	.size		__nv_reservedSMEM_offset_0_alias, 0, 64
	.other		__nv_reservedSMEM_offset_0_alias,@"STO_CUDA_RESERVED_SHARED STV_DEFAULT"
__nv_reservedSMEM_offset_0_alias:
	.zero		0
	.zero		64


//--------------------- .nv.constant0._Z18matrix_multiply_2dPfS_S_ii --------------------------
	.section	.nv.constant0._Z18matrix_multiply_2dPfS_S_ii,"a",@progbits
	.sectionflags	@""
	.align	4
.nv.constant0._Z18matrix_multiply_2dPfS_S_ii:
	.zero		928


//--------------------- .nv.constant0._Z18matrix_multiply_3dPfS_S_iii --------------------------
	.section	.nv.constant0._Z18matrix_multiply_3dPfS_S_iii,"a",@progbits
	.sectionflags	@""
	.align	4
.nv.constant0._Z18matrix_multiply_3dPfS_S_iii:
	.zero		932


//--------------------- SYMBOLS --------------------------

	.type		.nv.reservedSmem.offset0,@object
	.size		.nv.reservedSmem.offset0,0x4
